//
// Generated by NVIDIA NVVM Compiler
//
// Compiler Build ID: CL-36424714
// Cuda compilation tools, release 13.0, V13.0.88
// Based on NVVM 20.0.0
//

.version 9.0
.target sm_100
.address_size 64

	// .globl	_Z14do_math_kernelPfS_S_ii
// _ZZ14do_math_kernelPfS_S_iiE6val_ds has been demoted
// _ZZ14do_math_kernelPfS_S_iiE6old_ds has been demoted

.visible .entry _Z14do_math_kernelPfS_S_ii(
	.param .u64 .ptr .align 1 _Z14do_math_kernelPfS_S_ii_param_0,
	.param .u64 .ptr .align 1 _Z14do_math_kernelPfS_S_ii_param_1,
	.param .u64 .ptr .align 1 _Z14do_math_kernelPfS_S_ii_param_2,
	.param .u32 _Z14do_math_kernelPfS_S_ii_param_3,
	.param .u32 _Z14do_math_kernelPfS_S_ii_param_4
)
{
	.reg .pred 	%p<6>;
	.reg .b32 	%r<21>;
	.reg .b32 	%f<30>;
	.reg .b64 	%rd<8>;
	.reg .b64 	%fd<27>;
	// demoted variable
	.shared .align 4 .b8 _ZZ14do_math_kernelPfS_S_iiE6val_ds[4096];
	// demoted variable
	.shared .align 4 .b8 _ZZ14do_math_kernelPfS_S_iiE6old_ds[4096];
	ld.param.u64 	%rd2, [_Z14do_math_kernelPfS_S_ii_param_0];
	ld.param.u64 	%rd3, [_Z14do_math_kernelPfS_S_ii_param_1];
	ld.param.u32 	%r10, [_Z14do_math_kernelPfS_S_ii_param_3];
	cvta.to.global.u64 	%rd4, %rd3;
	cvta.to.global.u64 	%rd5, %rd2;
	mov.u32 	%r11, %tid.x;
	mov.u32 	%r12, %ctaid.x;
	mov.u32 	%r13, %ntid.x;
	mad.lo.s32 	%r14, %r12, %r13, %r11;
	mul.wide.s32 	%rd6, %r14, 4;
	add.s64 	%rd1, %rd5, %rd6;
	ld.global.f32 	%f29, [%rd1];
	shl.b32 	%r15, %r11, 2;
	mov.u32 	%r16, _ZZ14do_math_kernelPfS_S_iiE6val_ds;
	add.s32 	%r1, %r16, %r15;
	st.shared.f32 	[%r1], %f29;
	add.s64 	%rd7, %rd4, %rd6;
	ld.global.f32 	%f22, [%rd7];
	mov.u32 	%r17, _ZZ14do_math_kernelPfS_S_iiE6old_ds;
	add.s32 	%r2, %r17, %r15;
	st.shared.f32 	[%r2], %f22;
	setp.lt.s32 	%p1, %r10, 1;
	@%p1 bra 	$L__BB0_8;
	and.b32  	%r3, %r10, 3;
	setp.lt.u32 	%p2, %r10, 4;
	@%p2 bra 	$L__BB0_4;
	and.b32  	%r18, %r10, 2147483644;
	neg.s32 	%r19, %r18;
$L__BB0_3:
	cvt.f64.f32 	%fd1, %f29;
	add.f64 	%fd2, %fd1, %fd1;
	cvt.f64.f32 	%fd3, %f22;
	sub.f64 	%fd4, %fd2, %fd3;
	mul.f64 	%fd5, %fd1, 0d3FC70A3D80000000;
	sub.f64 	%fd6, %fd4, %fd5;
	cvt.rn.f32.f64 	%f17, %fd6;
	cvt.f64.f32 	%fd7, %f17;
	add.f64 	%fd8, %fd7, %fd7;
	sub.f64 	%fd9, %fd8, %fd1;
	mul.f64 	%fd10, %fd7, 0d3FC70A3D80000000;
	sub.f64 	%fd11, %fd9, %fd10;
	cvt.rn.f32.f64 	%f18, %fd11;
	cvt.f64.f32 	%fd12, %f18;
	add.f64 	%fd13, %fd12, %fd12;
	sub.f64 	%fd14, %fd13, %fd7;
	mul.f64 	%fd15, %fd12, 0d3FC70A3D80000000;
	sub.f64 	%fd16, %fd14, %fd15;
	cvt.rn.f32.f64 	%f22, %fd16;
	cvt.f64.f32 	%fd17, %f22;
	add.f64 	%fd18, %fd17, %fd17;
	sub.f64 	%fd19, %fd18, %fd12;
	mul.f64 	%fd20, %fd17, 0d3FC70A3D80000000;
	sub.f64 	%fd21, %fd19, %fd20;
	cvt.rn.f32.f64 	%f29, %fd21;
	add.s32 	%r19, %r19, 4;
	setp.ne.s32 	%p3, %r19, 0;
	@%p3 bra 	$L__BB0_3;
$L__BB0_4:
	setp.eq.s32 	%p4, %r3, 0;
	@%p4 bra 	$L__BB0_7;
	neg.s32 	%r20, %r3;
	mov.f32 	%f27, %f22;
$L__BB0_6:
	.pragma "nounroll";
	mov.f32 	%f22, %f29;
	cvt.f64.f32 	%fd22, %f22;
	add.f64 	%fd23, %fd22, %fd22;
	cvt.f64.f32 	%fd24, %f27;
	sub.f64 	%fd25, %fd23, %fd24;
	fma.rn.f64 	%fd26, %fd22, 0dBFC70A3D80000000, %fd25;
	cvt.rn.f32.f64 	%f29, %fd26;
	add.s32 	%r20, %r20, 1;
	setp.ne.s32 	%p5, %r20, 0;
	mov.f32 	%f27, %f22;
	@%p5 bra 	$L__BB0_6;
$L__BB0_7:
	st.shared.f32 	[%r1], %f29;
	st.shared.f32 	[%r2], %f22;
$L__BB0_8:
	bar.sync 	0;
	ld.shared.f32 	%f19, [%r1];
	st.global.f32 	[%rd1], %f19;
	ret;

}


// ===== COMPILED SASS (sm_100) =====

	.target	sm_100

	.elftype	@"ET_EXEC"


//--------------------- .note.nv.tkinfo           --------------------------
	.section	.note.nv.tkinfo,"",@"SHT_NOTE"
	.sectionflags	@"SHF_NOTE_NV_TKINFO"
	.tkinfo
        /*0018*/ 	.word	0x00000002
        /*0030*/ 	.string	""
        /*0030*/ 	.string	"ptxas"
        /*0030*/ 	.string	"Cuda compilation tools, release 13.0, V13.0.88"
        /*0030*/ 	.string	"Build cuda_13.0.r13.0/compiler.36424714_0"
        /*0030*/ 	.string	"-arch sm_100 -m 64 "



//--------------------- .note.nv.cuinfo           --------------------------
	.section	.note.nv.cuinfo,"",@"SHT_NOTE"
	.sectionflags	@"SHF_NOTE_NV_CUINFO"
        /*0018*/ 	.short	0x0002
        /*001a*/ 	.short	0x0064
        /*001c*/ 	.short	0x0082
	.zero		2


//--------------------- .nv.info                  --------------------------
	.section	.nv.info,"",@"SHT_CUDA_INFO"
	.align	4


	//----- nvinfo : EIATTR_REGCOUNT
	.align		4
        /*0000*/ 	.byte	0x04, 0x2f
        /*0002*/ 	.short	(.L_1 - .L_0)
	.align		4
.L_0:
        /*0004*/ 	.word	index@(_Z14do_math_kernelPfS_S_ii)
        /*0008*/ 	.word	0x00000012


	//----- nvinfo : EIATTR_FRAME_SIZE
	.align		4
.L_1:
        /*000c*/ 	.byte	0x04, 0x11
        /*000e*/ 	.short	(.L_3 - .L_2)
	.align		4
.L_2:
        /*0010*/ 	.word	index@(_Z14do_math_kernelPfS_S_ii)
        /*0014*/ 	.word	0x00000000


	//----- nvinfo : EIATTR_MIN_STACK_SIZE
	.align		4
.L_3:
        /*0018*/ 	.byte	0x04, 0x12
        /*001a*/ 	.short	(.L_5 - .L_4)
	.align		4
.L_4:
        /*001c*/ 	.word	index@(_Z14do_math_kernelPfS_S_ii)
        /*0020*/ 	.word	0x00000000
.L_5:


//--------------------- .nv.compat                --------------------------
	.section	.nv.compat,"",@"SHT_CUDA_COMPAT_INFO"
	.align	4
        /*0000*/ 	.byte	0x02, 0x09, 0x00, 0x00, 0x02, 0x02, 0x01, 0x00, 0x02, 0x05, 0x05, 0x00, 0x03, 0x07, 0x01, 0x01
        /*0010*/ 	.byte	0x02, 0x03, 0x00, 0x00, 0x02, 0x06, 0x01, 0x00, 0x04, 0x0b, 0x08, 0x00, 0x01, 0x00, 0x00, 0x00
        /*0020*/ 	.byte	0x00, 0x00, 0x00, 0x00


//--------------------- .nv.info._Z14do_math_kernelPfS_S_ii --------------------------
	.section	.nv.info._Z14do_math_kernelPfS_S_ii,"",@"SHT_CUDA_INFO"
	.sectionflags	@""
	.align	4


	//----- nvinfo : EIATTR_CUDA_API_VERSION
	.align		4
        /*0000*/ 	.byte	0x04, 0x37
        /*0002*/ 	.short	(.L_7 - .L_6)
.L_6:
        /*0004*/ 	.word	0x00000082


	//----- nvinfo : EIATTR_KPARAM_INFO
	.align		4
.L_7:
        /*0008*/ 	.byte	0x04, 0x17
        /*000a*/ 	.short	(.L_9 - .L_8)
.L_8:
        /*000c*/ 	.word	0x00000000
        /*0010*/ 	.short	0x0004
        /*0012*/ 	.short	0x001c
        /*0014*/ 	.byte	0x00, 0xf0, 0x11, 0x00


	//----- nvinfo : EIATTR_KPARAM_INFO
	.align		4
.L_9:
        /*0018*/ 	.byte	0x04, 0x17
        /*001a*/ 	.short	(.L_11 - .L_10)
.L_10:
        /*001c*/ 	.word	0x00000000
        /*0020*/ 	.short	0x0003
        /*0022*/ 	.short	0x0018
        /*0024*/ 	.byte	0x00, 0xf0, 0x11, 0x00


	//----- nvinfo : EIATTR_KPARAM_INFO
	.align		4
.L_11:
        /*0028*/ 	.byte	0x04, 0x17
        /*002a*/ 	.short	(.L_13 - .L_12)
.L_12:
        /*002c*/ 	.word	0x00000000
        /*0030*/ 	.short	0x0002
        /*0032*/ 	.short	0x0010
        /*0034*/ 	.byte	0x00, 0xf5, 0x21, 0x00


	//----- nvinfo : EIATTR_KPARAM_INFO
	.align		4
.L_13:
        /*0038*/ 	.byte	0x04, 0x17
        /*003a*/ 	.short	(.L_15 - .L_14)
.L_14:
        /*003c*/ 	.word	0x00000000
        /*0040*/ 	.short	0x0001
        /*0042*/ 	.short	0x0008
        /*0044*/ 	.byte	0x00, 0xf5, 0x21, 0x00


	//----- nvinfo : EIATTR_KPARAM_INFO
	.align		4
.L_15:
        /*0048*/ 	.byte	0x04, 0x17
        /*004a*/ 	.short	(.L_17 - .L_16)
.L_16:
        /*004c*/ 	.word	0x00000000
        /*0050*/ 	.short	0x0000
        /*0052*/ 	.short	0x0000
        /*0054*/ 	.byte	0x00, 0xf5, 0x21, 0x00


	//----- nvinfo : EIATTR_SPARSE_MMA_MASK
	.align		4
.L_17:
        /*0058*/ 	.byte	0x03, 0x50
        /*005a*/ 	.short	0x0000


	//----- nvinfo : EIATTR_MAXREG_COUNT
	.align		4
        /*005c*/ 	.byte	0x03, 0x1b
        /*005e*/ 	.short	0x00ff


	//----- nvinfo : EIATTR_NUM_BARRIERS
	.align		4
        /*0060*/ 	.byte	0x02, 0x4c
        /*0062*/ 	.byte	0x01
	.zero		1


	//----- nvinfo : EIATTR_MERCURY_ISA_VERSION
	.align		4
        /*0064*/ 	.byte	0x03, 0x5f
        /*0066*/ 	.short	0x0101


	//----- nvinfo : EIATTR_VRC_CTA_INIT_COUNT
	.align		4
        /*0068*/ 	.byte	0x02, 0x4a
	.zero		1
	.zero		1


	//----- nvinfo : EIATTR_EXIT_INSTR_OFFSETS
	.align		4
        /*006c*/ 	.byte	0x04, 0x1c
        /*006e*/ 	.short	(.L_19 - .L_18)


	//   ....[0]....
.L_18:
        /*0070*/ 	.word	0x000004c0


	//----- nvinfo : EIATTR_CBANK_PARAM_SIZE
	.align		4
.L_19:
        /*0074*/ 	.byte	0x03, 0x19
        /*0076*/ 	.short	0x0020


	//----- nvinfo : EIATTR_PARAM_CBANK
	.align		4
        /*0078*/ 	.byte	0x04, 0x0a
        /*007a*/ 	.short	(.L_21 - .L_20)
	.align		4
.L_20:
        /*007c*/ 	.word	index@(.nv.constant0._Z14do_math_kernelPfS_S_ii)
        /*0080*/ 	.short	0x0380
        /*0082*/ 	.short	0x0020


	//----- nvinfo : EIATTR_SW_WAR
	.align		4
.L_21:
        /*0084*/ 	.byte	0x04, 0x36
        /*0086*/ 	.short	(.L_23 - .L_22)
.L_22:
        /*0088*/ 	.word	0x00000008
.L_23:


//--------------------- .nv.callgraph             --------------------------
	.section	.nv.callgraph,"",@"SHT_CUDA_CALLGRAPH"
	.align	4
	.sectionentsize	8
	.align		4
        /*0000*/ 	.word	0x00000000
	.align		4
        /*0004*/ 	.word	0xffffffff
	.align		4
        /*0008*/ 	.word	0x00000000
	.align		4
        /*000c*/ 	.word	0xfffffffe
	.align		4
        /*0010*/ 	.word	0x00000000
	.align		4
        /*0014*/ 	.word	0xfffffffd
	.align		4
        /*0018*/ 	.word	0x00000000
	.align		4
        /*001c*/ 	.word	0xfffffffc


//--------------------- .text._Z14do_math_kernelPfS_S_ii --------------------------
	.section	.text._Z14do_math_kernelPfS_S_ii,"ax",@progbits
	.align	128
        .global         _Z14do_math_kernelPfS_S_ii
        .type           _Z14do_math_kernelPfS_S_ii,@function
        .size           _Z14do_math_kernelPfS_S_ii,(.L_x_6 - _Z14do_math_kernelPfS_S_ii)
        .other          _Z14do_math_kernelPfS_S_ii,@"STO_CUDA_ENTRY STV_DEFAULT"
_Z14do_math_kernelPfS_S_ii:
.text._Z14do_math_kernelPfS_S_ii:
[----:B------:R-:W-:Y:S01]  /*0000*/  LDC R1, c[0x0][0x37c] ;  /* 0x0000df00ff017b82 */ /* 0x000fe20000000800 */
[----:B------:R-:W0:Y:S07]  /*0010*/  S2R R4, SR_TID.X ;  /* 0x0000000000047919 */ /* 0x000e2e0000002100 */
[----:B------:R-:W0:Y:S01]  /*0020*/  S2UR UR4, SR_CTAID.X ;  /* 0x00000000000479c3 */ /* 0x000e220000002500 */
[----:B------:R-:W1:Y:S07]  /*0030*/  LDCU.64 UR8, c[0x0][0x358] ;  /* 0x00006b00ff0877ac */ /* 0x000e6e0008000a00 */
[----:B------:R-:W0:Y:S08]  /*0040*/  LDC R5, c[0x0][0x360] ;  /* 0x0000d800ff057b82 */ /* 0x000e300000000800 */
[----:B------:R-:W2:Y:S08]  /*0050*/  LDC.64 R2, c[0x0][0x380] ;  /* 0x0000e000ff027b82 */ /* 0x000eb00000000a00 */
[----:B------:R-:W3:Y:S01]  /*0060*/  LDC.64 R6, c[0x0][0x388] ;  /* 0x0000e200ff067b82 */ /* 0x000ee20000000a00 */
[----:B0-----:R-:W-:-:S04]  /*0070*/  IMAD R5, R5, UR4, R4 ;  /* 0x0000000405057c24 */ /* 0x001fc8000f8e0204 */
[----:B--2---:R-:W-:-:S04]  /*0080*/  IMAD.WIDE R2, R5, 0x4, R2 ;  /* 0x0000000405027825 */ /* 0x004fc800078e0202 */
[----:B---3--:R-:W-:Y:S02]  /*0090*/  IMAD.WIDE R6, R5, 0x4, R6 ;  /* 0x0000000405067825 */ /* 0x008fe400078e0206 */
[----:B-1----:R-:W2:Y:S04]  /*00a0*/  LDG.E R5, desc[UR8][R2.64] ;  /* 0x0000000802057981 */ /* 0x002ea8000c1e1900 */
[----:B------:R-:W3:Y:S01]  /*00b0*/  LDG.E R7, desc[UR8][R6.64] ;  /* 0x0000000806077981 */ /* 0x000ee2000c1e1900 */
[----:B------:R-:W0:Y:S01]  /*00c0*/  S2UR UR6, SR_CgaCtaId ;  /* 0x00000000000679c3 */ /* 0x000e220000008800 */
[----:B------:R-:W-:Y:S02]  /*00d0*/  UMOV UR4, 0x400 ;  /* 0x0000040000047882 */ /* 0x000fe40000000000 */
[----:B------:R-:W-:-:S02]  /*00e0*/  UIADD3 UR5, UPT, UPT, UR4, 0x1000, URZ ;  /* 0x0000100004057890 */ /* 0x000fc4000fffe0ff */
[----:B0-----:R-:W-:Y:S02]  /*00f0*/  ULEA UR4, UR6, UR4, 0x18 ;  /* 0x0000000406047291 */ /* 0x001fe4000f8ec0ff */
[----:B------:R-:W-:Y:S01]  /*0100*/  ULEA UR5, UR6, UR5, 0x18 ;  /* 0x0000000506057291 */ /* 0x000fe2000f8ec0ff */
[----:B------:R-:W0:Y:S03]  /*0110*/  LDCU UR6, c[0x0][0x398] ;  /* 0x00007300ff0677ac */ /* 0x000e260008000800 */
[C---:B------:R-:W-:Y:S02]  /*0120*/  LEA R0, R4.reuse, UR4, 0x2 ;  /* 0x0000000404007c11 */ /* 0x040fe4000f8e10ff */
[----:B------:R-:W-:Y:S01]  /*0130*/  LEA R4, R4, UR5, 0x2 ;  /* 0x0000000504047c11 */ /* 0x000fe2000f8e10ff */
[----:B0-----:R-:W-:Y:S02]  /*0140*/  UISETP.GE.AND UP0, UPT, UR6, 0x1, UPT ;  /* 0x000000010600788c */ /* 0x001fe4000bf06270 */
[----:B--2---:R0:W-:Y:S04]  /*0150*/  STS [R0], R5 ;  /* 0x0000000500007388 */ /* 0x0041e80000000800 */
[----:B---3--:R0:W-:Y:S03]  /*0160*/  STS [R4], R7 ;  /* 0x0000000704007388 */ /* 0x0081e60000000800 */
[----:B------:R-:W-:Y:S05]  /*0170*/  BRA.U !UP0, `(.L_x_0) ;  /* 0x0000000108c47547 */ /* 0x000fea000b800000 */
[----:B------:R-:W-:Y:S01]  /*0180*/  UISETP.GE.U32.AND UP1, UPT, UR6, 0x4, UPT ;  /* 0x000000040600788c */ /* 0x000fe2000bf26070 */
[----:B------:R-:W-:Y:S01]  /*0190*/  MOV R15, R7 ;  /* 0x00000007000f7202 */ /* 0x000fe20000000f00 */
[----:B------:R-:W-:-:S04]  /*01a0*/  ULOP3.LUT UR4, UR6, 0x3, URZ, 0xc0, !UPT ;  /* 0x0000000306047892 */ /* 0x000fc8000f8ec0ff */
[----:B------:R-:W-:-:S03]  /*01b0*/  UISETP.NE.AND UP0, UPT, UR4, URZ, UPT ;  /* 0x000000ff0400728c */ /* 0x000fc6000bf05270 */
[----:B------:R-:W-:Y:S08]  /*01c0*/  BRA.U !UP1, `(.L_x_1) ;  /* 0x0000000109707547 */ /* 0x000ff0000b800000 */
[----:B------:R-:W-:-:S04]  /*01d0*/  ULOP3.LUT UR5, UR6, 0x7ffffffc, URZ, 0xc0, !UPT ;  /* 0x7ffffffc06057892 */ /* 0x000fc8000f8ec0ff */
[----:B------:R-:W-:-:S12]  /*01e0*/  UIADD3 UR5, UPT, UPT, -UR5, URZ, URZ ;  /* 0x000000ff05057290 */ /* 0x000fd8000fffe1ff */
.L_x_2:
[----:B0-2---:R-:W0:Y:S01]  /*01f0*/  F2F.F64.F32 R6, R5 ;  /* 0x0000000500067310 */ /* 0x005e220000201800 */
[----:B------:R-:W-:Y:S01]  /*0200*/  UMOV UR6, 0x80000000 ;  /* 0x8000000000067882 */ /* 0x000fe20000000000 */
[----:B------:R-:W-:Y:S01]  /*0210*/  UMOV UR7, 0x3fc70a3d ;  /* 0x3fc70a3d00077882 */ /* 0x000fe20000000000 */
[----:B------:R-:W-:-:S04]  /*0220*/  UIADD3 UR5, UPT, UPT, UR5, 0x4, URZ ;  /* 0x0000000405057890 */ /* 0x000fc8000fffe0ff */
[----:B------:R-:W-:Y:S01]  /*0230*/  UISETP.NE.AND UP1, UPT, UR5, URZ, UPT ;  /* 0x000000ff0500728c */ /* 0x000fe2000bf25270 */
[----:B-1----:R-:W1:Y:S01]  /*0240*/  F2F.F64.F32 R10, R15 ;  /* 0x0000000f000a7310 */ /* 0x002e620000201800 */
[----:B0-----:R-:W-:-:S08]  /*0250*/  DADD R8, R6, R6 ;  /* 0x0000000006087229 */ /* 0x001fd00000000006 */
[----:B-1----:R-:W-:-:S08]  /*0260*/  DADD R8, R8, -R10 ;  /* 0x0000000008087229 */ /* 0x002fd0000000080a */
[----:B------:R-:W-:-:S06]  /*0270*/  DFMA R8, R6, -UR6, R8 ;  /* 0x8000000606087c2b */ /* 0x000fcc0008000008 */
[----:B------:R-:W0:Y:S08]  /*0280*/  F2F.F32.F64 R10, R8 ;  /* 0x00000008000a7310 */ /* 0x000e300000301000 */
[----:B0-----:R-:W0:Y:S02]  /*0290*/  F2F.F64.F32 R10, R10 ;  /* 0x0000000a000a7310 */ /* 0x001e240000201800 */
[----:B0-----:R-:W-:-:S08]  /*02a0*/  DADD R12, R10, R10 ;  /* 0x000000000a0c7229 */ /* 0x001fd0000000000a */
[----:B------:R-:W-:-:S08]  /*02b0*/  DADD R12, -R6, R12 ;  /* 0x00000000060c7229 */ /* 0x000fd0000000010c */
[----:B------:R-:W-:-:S06]  /*02c0*/  DFMA R12, R10, -UR6, R12 ;  /* 0x800000060a0c7c2b */ /* 0x000fcc000800000c */
[----:B------:R-:W0:Y:S08]  /*02d0*/  F2F.F32.F64 R6, R12 ;  /* 0x0000000c00067310 */ /* 0x000e300000301000 */
[----:B0-----:R-:W0:Y:S02]  /*02e0*/  F2F.F64.F32 R6, R6 ;  /* 0x0000000600067310 */ /* 0x001e240000201800 */
[----:B0-----:R-:W-:-:S08]  /*02f0*/  DADD R14, R6, R6 ;  /* 0x00000000060e7229 */ /* 0x001fd00000000006 */
[----:B------:R-:W-:-:S08]  /*0300*/  DADD R14, -R10, R14 ;  /* 0x000000000a0e7229 */ /* 0x000fd0000000010e */
[----:B------:R-:W-:-:S10]  /*0310*/  DFMA R14, R6, -UR6, R14 ;  /* 0x80000006060e7c2b */ /* 0x000fd4000800000e */
[----:B------:R-:W0:Y:S08]  /*0320*/  F2F.F32.F64 R15, R14 ;  /* 0x0000000e000f7310 */ /* 0x000e300000301000 */
[----:B0-----:R-:W0:Y:S02]  /*0330*/  F2F.F64.F32 R8, R15 ;  /* 0x0000000f00087310 */ /* 0x001e240000201800 */
[----:B0-----:R-:W-:-:S08]  /*0340*/  DADD R10, R8, R8 ;  /* 0x00000000080a7229 */ /* 0x001fd00000000008 */
[----:B------:R-:W-:-:S08]  /*0350*/  DADD R10, -R6, R10 ;  /* 0x00000000060a7229 */ /* 0x000fd0000000010a */
[----:B------:R-:W-:-:S06]  /*0360*/  DFMA R10, R8, -UR6, R10 ;  /* 0x80000006080a7c2b */ /* 0x000fcc000800000a */
[----:B------:R1:W2:Y:S01]  /*0370*/  F2F.F32.F64 R5, R10 ;  /* 0x0000000a00057310 */ /* 0x0002a20000301000 */
[----:B------:R-:W-:Y:S05]  /*0380*/  BRA.U UP1, `(.L_x_2) ;  /* 0xfffffffd01987547 */ /* 0x000fea000b83ffff */
.L_x_1:
[----:B------:R-:W-:Y:S05]  /*0390*/  BRA.U !UP0, `(.L_x_3) ;  /* 0x0000000108347547 */ /* 0x000fea000b800000 */
[----:B------:R-:W-:-:S12]  /*03a0*/  UIADD3 UR4, UPT, UPT, -UR4, URZ, URZ ;  /* 0x000000ff04047290 */ /* 0x000fd8000fffe1ff */
.L_x_4:
[----:B--2-4-:R-:W1:Y:S01]  /*03b0*/  F2F.F64.F32 R8, R5 ;  /* 0x0000000500087310 */ /* 0x014e620000201800 */
[----:B------:R-:W-:Y:S01]  /*03c0*/  UMOV UR6, 0x80000000 ;  /* 0x8000000000067882 */ /* 0x000fe20000000000 */
[----:B------:R-:W-:Y:S01]  /*03d0*/  UMOV UR7, 0x3fc70a3d ;  /* 0x3fc70a3d00077882 */ /* 0x000fe20000000000 */
[----:B------:R-:W-:-:S04]  /*03e0*/  UIADD3 UR4, UPT, UPT, UR4, 0x1, URZ ;  /* 0x0000000104047890 */ /* 0x000fc8000fffe0ff */
[----:B------:R-:W-:Y:S01]  /*03f0*/  UISETP.NE.AND UP0, UPT, UR4, URZ, UPT ;  /* 0x000000ff0400728c */ /* 0x000fe2000bf05270 */
[----:B0--3--:R0:W2:Y:S01]  /*0400*/  F2F.F64.F32 R6, R15 ;  /* 0x0000000f00067310 */ /* 0x0090a20000201800 */
[----:B-1----:R-:W-:Y:S01]  /*0410*/  DADD R10, R8, R8 ;  /* 0x00000000080a7229 */ /* 0x002fe20000000008 */
[----:B0-----:R-:W-:-:S07]  /*0420*/  MOV R15, R5 ;  /* 0x00000005000f7202 */ /* 0x001fce0000000f00 */
[----:B--2---:R-:W-:-:S08]  /*0430*/  DADD R6, R10, -R6 ;  /* 0x000000000a067229 */ /* 0x004fd00000000806 */
[----:B------:R-:W-:-:S06]  /*0440*/  DFMA R6, R8, -UR6, R6 ;  /* 0x8000000608067c2b */ /* 0x000fcc0008000006 */
[----:B------:R3:W4:Y:S01]  /*0450*/  F2F.F32.F64 R5, R6 ;  /* 0x0000000600057310 */ /* 0x0007220000301000 */
[----:B------:R-:W-:Y:S05]  /*0460*/  BRA.U UP0, `(.L_x_4) ;  /* 0xfffffffd00d07547 */ /* 0x000fea000b83ffff */
.L_x_3:
[----:B--2-4-:R2:W-:Y:S04]  /*0470*/  STS [R0], R5 ;  /* 0x0000000500007388 */ /* 0x0145e80000000800 */
[----:B------:R2:W-:Y:S02]  /*0480*/  STS [R4], R15 ;  /* 0x0000000f04007388 */ /* 0x0005e40000000800 */
.L_x_0:
[----:B------:R-:W-:Y:S06]  /*0490*/  BAR.SYNC.DEFER_BLOCKING 0x0 ;  /* 0x0000000000007b1d */ /* 0x000fec0000010000 */
[----:B0-2---:R-:W0:Y:S04]  /*04a0*/  LDS R5, [R0] ;  /* 0x0000000000057984 */ /* 0x005e280000000800 */
[----:B0-----:R-:W-:Y:S01]  /*04b0*/  STG.E desc[UR8][R2.64], R5 ;  /* 0x0000000502007986 */ /* 0x001fe2000c101908 */
[----:B------:R-:W-:Y:S05]  /*04c0*/  EXIT ;  /* 0x000000000000794d */ /* 0x000fea0003800000 */
.L_x_5:
[----:B------:R-:W-:-:S00]  /*04d0*/  BRA `(.L_x_5) ;  /* 0xfffffffc00fc7947 */ /* 0x000fc0000383ffff */
[----:B------:R-:W-:-:S00]  /*04e0*/  NOP ;  /* 0x0000000000007918 */ /* 0x000fc00000000000 */
        /* <DEDUP_REMOVED lines=9> */
.L_x_6:


//--------------------- .nv.shared._Z14do_math_kernelPfS_S_ii --------------------------
	.section	.nv.shared._Z14do_math_kernelPfS_S_ii,"aw",@nobits
	.sectionflags	@""
	.align	4
.nv.shared._Z14do_math_kernelPfS_S_ii:
	.zero		9216


//--------------------- .nv.shared.reserved.0     --------------------------
	.section	.nv.shared.reserved.0,"aw",@nobits
	.weak		__nv_reservedSMEM_offset_0_alias
	.size		__nv_reservedSMEM_offset_0_alias, 0, 64
	.other		__nv_reservedSMEM_offset_0_alias,@"STO_CUDA_RESERVED_SHARED STV_DEFAULT"
__nv_reservedSMEM_offset_0_alias:
	.zero		0
	.zero		64


//--------------------- .nv.constant0._Z14do_math_kernelPfS_S_ii --------------------------
	.section	.nv.constant0._Z14do_math_kernelPfS_S_ii,"a",@progbits
	.sectionflags	@""
	.align	4
.nv.constant0._Z14do_math_kernelPfS_S_ii:
	.zero		928


//--------------------- SYMBOLS --------------------------

	.type		.nv.reservedSmem.offset0,@object
	.size		.nv.reservedSmem.offset0,0x4
	.type		.nv.reservedSmem.cap,@object
	.size		.nv.reservedSmem.cap,0x4
